//
// Generated by NVIDIA NVVM Compiler
//
// Compiler Build ID: CL-36424714
// Cuda compilation tools, release 13.0, V13.0.88
// Based on NVVM 20.0.0
//

.version 9.0
.target sm_100
.address_size 64

	// .globl	_Z16histogram_kernelPfS_Pjjjjffff
.extern .shared .align 16 .b8 histogram_private[];

.visible .entry _Z16histogram_kernelPfS_Pjjjjffff(
	.param .u64 .ptr .align 1 _Z16histogram_kernelPfS_Pjjjjffff_param_0,
	.param .u64 .ptr .align 1 _Z16histogram_kernelPfS_Pjjjjffff_param_1,
	.param .u64 .ptr .align 1 _Z16histogram_kernelPfS_Pjjjjffff_param_2,
	.param .u32 _Z16histogram_kernelPfS_Pjjjjffff_param_3,
	.param .u32 _Z16histogram_kernelPfS_Pjjjjffff_param_4,
	.param .u32 _Z16histogram_kernelPfS_Pjjjjffff_param_5,
	.param .f32 _Z16histogram_kernelPfS_Pjjjjffff_param_6,
	.param .f32 _Z16histogram_kernelPfS_Pjjjjffff_param_7,
	.param .f32 _Z16histogram_kernelPfS_Pjjjjffff_param_8,
	.param .f32 _Z16histogram_kernelPfS_Pjjjjffff_param_9
)
{
	.reg .pred 	%p<7>;
	.reg .b32 	%r<46>;
	.reg .b32 	%f<17>;
	.reg .b64 	%rd<12>;

	ld.param.u64 	%rd4, [_Z16histogram_kernelPfS_Pjjjjffff_param_0];
	ld.param.u64 	%rd5, [_Z16histogram_kernelPfS_Pjjjjffff_param_1];
	ld.param.u64 	%rd6, [_Z16histogram_kernelPfS_Pjjjjffff_param_2];
	ld.param.u32 	%r16, [_Z16histogram_kernelPfS_Pjjjjffff_param_3];
	ld.param.u32 	%r17, [_Z16histogram_kernelPfS_Pjjjjffff_param_4];
	ld.param.u32 	%r18, [_Z16histogram_kernelPfS_Pjjjjffff_param_5];
	ld.param.f32 	%f5, [_Z16histogram_kernelPfS_Pjjjjffff_param_6];
	ld.param.f32 	%f6, [_Z16histogram_kernelPfS_Pjjjjffff_param_7];
	ld.param.f32 	%f7, [_Z16histogram_kernelPfS_Pjjjjffff_param_8];
	ld.param.f32 	%f8, [_Z16histogram_kernelPfS_Pjjjjffff_param_9];
	mul.lo.s32 	%r1, %r18, %r17;
	mov.u32 	%r2, %ntid.x;
	mov.u32 	%r3, %tid.x;
	setp.ge.u32 	%p1, %r3, %r1;
	@%p1 bra 	$L__BB0_3;
	mov.b32 	%r42, 0;
	mov.u32 	%r41, %r3;
$L__BB0_2:
	shl.b32 	%r20, %r41, 2;
	mov.u32 	%r21, histogram_private;
	add.s32 	%r22, %r21, %r20;
	mov.b32 	%r23, 0;
	st.shared.u32 	[%r22], %r23;
	add.s32 	%r6, %r42, 1;
	mad.lo.s32 	%r24, %r2, %r42, %r2;
	add.s32 	%r41, %r24, %r3;
	setp.lt.u32 	%p2, %r41, %r1;
	mov.u32 	%r42, %r6;
	@%p2 bra 	$L__BB0_2;
$L__BB0_3:
	bar.sync 	0;
	mov.u32 	%r25, %ctaid.x;
	mad.lo.s32 	%r43, %r2, %r25, %r3;
	setp.ge.u32 	%p3, %r43, %r16;
	@%p3 bra 	$L__BB0_6;
	cvt.rn.f32.u32 	%f1, %r18;
	sub.f32 	%f2, %f5, %f6;
	cvt.rn.f32.u32 	%f3, %r17;
	sub.f32 	%f4, %f7, %f8;
	mov.u32 	%r26, %nctaid.x;
	mul.lo.s32 	%r9, %r2, %r26;
	cvta.to.global.u64 	%rd1, %rd4;
	cvta.to.global.u64 	%rd2, %rd5;
$L__BB0_5:
	mul.wide.s32 	%rd7, %r43, 4;
	add.s64 	%rd8, %rd1, %rd7;
	ld.global.f32 	%f9, [%rd8];
	sub.f32 	%f10, %f9, %f6;
	mul.f32 	%f11, %f10, %f1;
	div.rn.f32 	%f12, %f11, %f2;
	cvt.rzi.s32.f32 	%r27, %f12;
	add.s64 	%rd9, %rd2, %rd7;
	ld.global.f32 	%f13, [%rd9];
	sub.f32 	%f14, %f13, %f8;
	mul.f32 	%f15, %f14, %f3;
	div.rn.f32 	%f16, %f15, %f4;
	cvt.rzi.s32.f32 	%r28, %f16;
	mad.lo.s32 	%r29, %r28, %r18, %r27;
	shl.b32 	%r30, %r29, 2;
	mov.u32 	%r31, histogram_private;
	add.s32 	%r32, %r31, %r30;
	atom.shared.add.u32 	%r33, [%r32], 1;
	add.s32 	%r43, %r43, %r9;
	setp.lt.u32 	%p4, %r43, %r16;
	@%p4 bra 	$L__BB0_5;
$L__BB0_6:
	setp.ge.u32 	%p5, %r3, %r1;
	bar.sync 	0;
	@%p5 bra 	$L__BB0_9;
	cvta.to.global.u64 	%rd3, %rd6;
	mov.b32 	%r45, 0;
	mov.u32 	%r36, histogram_private;
	mov.u32 	%r44, %r3;
$L__BB0_8:
	mul.wide.u32 	%rd10, %r44, 4;
	add.s64 	%rd11, %rd3, %rd10;
	shl.b32 	%r35, %r44, 2;
	add.s32 	%r37, %r36, %r35;
	ld.shared.u32 	%r38, [%r37];
	atom.global.add.u32 	%r39, [%rd11], %r38;
	add.s32 	%r14, %r45, 1;
	mad.lo.s32 	%r40, %r2, %r45, %r2;
	add.s32 	%r44, %r40, %r3;
	setp.lt.u32 	%p6, %r44, %r1;
	mov.u32 	%r45, %r14;
	@%p6 bra 	$L__BB0_8;
$L__BB0_9:
	ret;

}


// ===== COMPILED SASS (sm_100) =====

	.target	sm_100

	.elftype	@"ET_EXEC"


//--------------------- .note.nv.tkinfo           --------------------------
	.section	.note.nv.tkinfo,"",@"SHT_NOTE"
	.sectionflags	@"SHF_NOTE_NV_TKINFO"
	.tkinfo
        /*0018*/ 	.word	0x00000002
        /*0030*/ 	.string	""
        /*0030*/ 	.string	"ptxas"
        /*0030*/ 	.string	"Cuda compilation tools, release 13.0, V13.0.88"
        /*0030*/ 	.string	"Build cuda_13.0.r13.0/compiler.36424714_0"
        /*0030*/ 	.string	"-arch sm_100 -m 64 "



//--------------------- .note.nv.cuinfo           --------------------------
	.section	.note.nv.cuinfo,"",@"SHT_NOTE"
	.sectionflags	@"SHF_NOTE_NV_CUINFO"
        /*0018*/ 	.short	0x0002
        /*001a*/ 	.short	0x0064
        /*001c*/ 	.short	0x0082
	.zero		2


//--------------------- .nv.info                  --------------------------
	.section	.nv.info,"",@"SHT_CUDA_INFO"
	.align	4


	//----- nvinfo : EIATTR_REGCOUNT
	.align		4
        /*0000*/ 	.byte	0x04, 0x2f
        /*0002*/ 	.short	(.L_1 - .L_0)
	.align		4
.L_0:
        /*0004*/ 	.word	index@(_Z16histogram_kernelPfS_Pjjjjffff)
        /*0008*/ 	.word	0x0000001a


	//----- nvinfo : EIATTR_FRAME_SIZE
	.align		4
.L_1:
        /*000c*/ 	.byte	0x04, 0x11
        /*000e*/ 	.short	(.L_3 - .L_2)
	.align		4
.L_2:
        /*0010*/ 	.word	index@($__internal_0_$__cuda_sm3x_div_rn_noftz_f32_slowpath)
        /*0014*/ 	.word	0x00000000


	//----- nvinfo : EIATTR_FRAME_SIZE
	.align		4
.L_3:
        /*0018*/ 	.byte	0x04, 0x11
        /*001a*/ 	.short	(.L_5 - .L_4)
	.align		4
.L_4:
        /*001c*/ 	.word	index@(_Z16histogram_kernelPfS_Pjjjjffff)
        /*0020*/ 	.word	0x00000000


	//----- nvinfo : EIATTR_MIN_STACK_SIZE
	.align		4
.L_5:
        /*0024*/ 	.byte	0x04, 0x12
        /*0026*/ 	.short	(.L_7 - .L_6)
	.align		4
.L_6:
        /*0028*/ 	.word	index@(_Z16histogram_kernelPfS_Pjjjjffff)
        /*002c*/ 	.word	0x00000000
.L_7:


//--------------------- .nv.compat                --------------------------
	.section	.nv.compat,"",@"SHT_CUDA_COMPAT_INFO"
	.align	4
        /*0000*/ 	.byte	0x02, 0x09, 0x00, 0x00, 0x02, 0x02, 0x01, 0x00, 0x02, 0x05, 0x05, 0x00, 0x03, 0x07, 0x01, 0x01
        /*0010*/ 	.byte	0x02, 0x03, 0x00, 0x00, 0x02, 0x06, 0x01, 0x00, 0x04, 0x0b, 0x08, 0x00, 0x01, 0x00, 0x00, 0x00
        /*0020*/ 	.byte	0x00, 0x00, 0x00, 0x00


//--------------------- .nv.info._Z16histogram_kernelPfS_Pjjjjffff --------------------------
	.section	.nv.info._Z16histogram_kernelPfS_Pjjjjffff,"",@"SHT_CUDA_INFO"
	.sectionflags	@""
	.align	4


	//----- nvinfo : EIATTR_CUDA_API_VERSION
	.align		4
        /*0000*/ 	.byte	0x04, 0x37
        /*0002*/ 	.short	(.L_9 - .L_8)
.L_8:
        /*0004*/ 	.word	0x00000082


	//----- nvinfo : EIATTR_KPARAM_INFO
	.align		4
.L_9:
        /*0008*/ 	.byte	0x04, 0x17
        /*000a*/ 	.short	(.L_11 - .L_10)
.L_10:
        /*000c*/ 	.word	0x00000000
        /*0010*/ 	.short	0x0009
        /*0012*/ 	.short	0x0030
        /*0014*/ 	.byte	0x00, 0xf0, 0x11, 0x00


	//----- nvinfo : EIATTR_KPARAM_INFO
	.align		4
.L_11:
        /*0018*/ 	.byte	0x04, 0x17
        /*001a*/ 	.short	(.L_13 - .L_12)
.L_12:
        /*001c*/ 	.word	0x00000000
        /*0020*/ 	.short	0x0008
        /*0022*/ 	.short	0x002c
        /*0024*/ 	.byte	0x00, 0xf0, 0x11, 0x00


	//----- nvinfo : EIATTR_KPARAM_INFO
	.align		4
.L_13:
        /*0028*/ 	.byte	0x04, 0x17
        /*002a*/ 	.short	(.L_15 - .L_14)
.L_14:
        /*002c*/ 	.word	0x00000000
        /*0030*/ 	.short	0x0007
        /*0032*/ 	.short	0x0028
        /*0034*/ 	.byte	0x00, 0xf0, 0x11, 0x00


	//----- nvinfo : EIATTR_KPARAM_INFO
	.align		4
.L_15:
        /*0038*/ 	.byte	0x04, 0x17
        /*003a*/ 	.short	(.L_17 - .L_16)
.L_16:
        /*003c*/ 	.word	0x00000000
        /*0040*/ 	.short	0x0006
        /*0042*/ 	.short	0x0024
        /*0044*/ 	.byte	0x00, 0xf0, 0x11, 0x00


	//----- nvinfo : EIATTR_KPARAM_INFO
	.align		4
.L_17:
        /*0048*/ 	.byte	0x04, 0x17
        /*004a*/ 	.short	(.L_19 - .L_18)
.L_18:
        /*004c*/ 	.word	0x00000000
        /*0050*/ 	.short	0x0005
        /*0052*/ 	.short	0x0020
        /*0054*/ 	.byte	0x00, 0xf0, 0x11, 0x00


	//----- nvinfo : EIATTR_KPARAM_INFO
	.align		4
.L_19:
        /*0058*/ 	.byte	0x04, 0x17
        /*005a*/ 	.short	(.L_21 - .L_20)
.L_20:
        /*005c*/ 	.word	0x00000000
        /*0060*/ 	.short	0x0004
        /*0062*/ 	.short	0x001c
        /*0064*/ 	.byte	0x00, 0xf0, 0x11, 0x00


	//----- nvinfo : EIATTR_KPARAM_INFO
	.align		4
.L_21:
        /*0068*/ 	.byte	0x04, 0x17
        /*006a*/ 	.short	(.L_23 - .L_22)
.L_22:
        /*006c*/ 	.word	0x00000000
        /*0070*/ 	.short	0x0003
        /*0072*/ 	.short	0x0018
        /*0074*/ 	.byte	0x00, 0xf0, 0x11, 0x00


	//----- nvinfo : EIATTR_KPARAM_INFO
	.align		4
.L_23:
        /*0078*/ 	.byte	0x04, 0x17
        /*007a*/ 	.short	(.L_25 - .L_24)
.L_24:
        /*007c*/ 	.word	0x00000000
        /*0080*/ 	.short	0x0002
        /*0082*/ 	.short	0x0010
        /*0084*/ 	.byte	0x00, 0xf5, 0x21, 0x00


	//----- nvinfo : EIATTR_KPARAM_INFO
	.align		4
.L_25:
        /*0088*/ 	.byte	0x04, 0x17
        /*008a*/ 	.short	(.L_27 - .L_26)
.L_26:
        /*008c*/ 	.word	0x00000000
        /*0090*/ 	.short	0x0001
        /*0092*/ 	.short	0x0008
        /*0094*/ 	.byte	0x00, 0xf5, 0x21, 0x00


	//----- nvinfo : EIATTR_KPARAM_INFO
	.align		4
.L_27:
        /*0098*/ 	.byte	0x04, 0x17
        /*009a*/ 	.short	(.L_29 - .L_28)
.L_28:
        /*009c*/ 	.word	0x00000000
        /*00a0*/ 	.short	0x0000
        /*00a2*/ 	.short	0x0000
        /*00a4*/ 	.byte	0x00, 0xf5, 0x21, 0x00


	//----- nvinfo : EIATTR_SPARSE_MMA_MASK
	.align		4
.L_29:
        /*00a8*/ 	.byte	0x03, 0x50
        /*00aa*/ 	.short	0x0000


	//----- nvinfo : EIATTR_MAXREG_COUNT
	.align		4
        /*00ac*/ 	.byte	0x03, 0x1b
        /*00ae*/ 	.short	0x00ff


	//----- nvinfo : EIATTR_NUM_BARRIERS
	.align		4
        /*00b0*/ 	.byte	0x02, 0x4c
        /*00b2*/ 	.byte	0x01
	.zero		1


	//----- nvinfo : EIATTR_MERCURY_ISA_VERSION
	.align		4
        /*00b4*/ 	.byte	0x03, 0x5f
        /*00b6*/ 	.short	0x0101


	//----- nvinfo : EIATTR_VRC_CTA_INIT_COUNT
	.align		4
        /*00b8*/ 	.byte	0x02, 0x4a
	.zero		1
	.zero		1


	//----- nvinfo : EIATTR_EXIT_INSTR_OFFSETS
	.align		4
        /*00bc*/ 	.byte	0x04, 0x1c
        /*00be*/ 	.short	(.L_31 - .L_30)


	//   ....[0]....
.L_30:
        /*00c0*/ 	.word	0x000005f0


	//   ....[1]....
        /*00c4*/ 	.word	0x000006f0


	//----- nvinfo : EIATTR_CRS_STACK_SIZE
	.align		4
.L_31:
        /*00c8*/ 	.byte	0x04, 0x1e
        /*00ca*/ 	.short	(.L_33 - .L_32)
.L_32:
        /*00cc*/ 	.word	0x00000000


	//----- nvinfo : EIATTR_CBANK_PARAM_SIZE
	.align		4
.L_33:
        /*00d0*/ 	.byte	0x03, 0x19
        /*00d2*/ 	.short	0x0034


	//----- nvinfo : EIATTR_PARAM_CBANK
	.align		4
        /*00d4*/ 	.byte	0x04, 0x0a
        /*00d6*/ 	.short	(.L_35 - .L_34)
	.align		4
.L_34:
        /*00d8*/ 	.word	index@(.nv.constant0._Z16histogram_kernelPfS_Pjjjjffff)
        /*00dc*/ 	.short	0x0380
        /*00de*/ 	.short	0x0034


	//----- nvinfo : EIATTR_SW_WAR
	.align		4
.L_35:
        /*00e0*/ 	.byte	0x04, 0x36
        /*00e2*/ 	.short	(.L_37 - .L_36)
.L_36:
        /*00e4*/ 	.word	0x00000008
.L_37:


//--------------------- .nv.callgraph             --------------------------
	.section	.nv.callgraph,"",@"SHT_CUDA_CALLGRAPH"
	.align	4
	.sectionentsize	8
	.align		4
        /*0000*/ 	.word	0x00000000
	.align		4
        /*0004*/ 	.word	0xffffffff
	.align		4
        /*0008*/ 	.word	0x00000000
	.align		4
        /*000c*/ 	.word	0xfffffffe
	.align		4
        /*0010*/ 	.word	0x00000000
	.align		4
        /*0014*/ 	.word	0xfffffffd
	.align		4
        /*0018*/ 	.word	0x00000000
	.align		4
        /*001c*/ 	.word	0xfffffffc


//--------------------- .text._Z16histogram_kernelPfS_Pjjjjffff --------------------------
	.section	.text._Z16histogram_kernelPfS_Pjjjjffff,"ax",@progbits
	.align	128
        .global         _Z16histogram_kernelPfS_Pjjjjffff
        .type           _Z16histogram_kernelPfS_Pjjjjffff,@function
        .size           _Z16histogram_kernelPfS_Pjjjjffff,(.L_x_22 - _Z16histogram_kernelPfS_Pjjjjffff)
        .other          _Z16histogram_kernelPfS_Pjjjjffff,@"STO_CUDA_ENTRY STV_DEFAULT"
_Z16histogram_kernelPfS_Pjjjjffff:
.text._Z16histogram_kernelPfS_Pjjjjffff:
[----:B------:R-:W-:Y:S01]  /*0000*/  LDC R1, c[0x0][0x37c] ;  /* 0x0000df00ff017b82 */ /* 0x000fe20000000800 */
[----:B------:R-:W0:Y:S01]  /*0010*/  S2R R2, SR_TID.X ;  /* 0x0000000000027919 */ /* 0x000e220000002100 */
[----:B------:R-:W1:Y:S06]  /*0020*/  LDCU UR7, c[0x0][0x3a0] ;  /* 0x00007400ff0777ac */ /* 0x000e6c0008000800 */
[----:B------:R-:W2:Y:S01]  /*0030*/  LDC R9, c[0x0][0x360] ;  /* 0x0000d800ff097b82 */ /* 0x000ea20000000800 */
[----:B------:R-:W-:Y:S01]  /*0040*/  BSSY.RECONVERGENT B0, `(.L_x_0) ;  /* 0x0000011000007945 */ /* 0x000fe20003800200 */
[----:B------:R-:W1:Y:S02]  /*0050*/  LDCU UR10, c[0x0][0x39c] ;  /* 0x00007380ff0a77ac */ /* 0x000e640008000800 */
[----:B-1----:R-:W-:-:S06]  /*0060*/  UIMAD UR6, UR7, UR10, URZ ;  /* 0x0000000a070672a4 */ /* 0x002fcc000f8e02ff */
[----:B0-----:R-:W-:-:S13]  /*0070*/  ISETP.GE.U32.AND P0, PT, R2, UR6, PT ;  /* 0x0000000602007c0c */ /* 0x001fda000bf06070 */
[----:B------:R-:W-:Y:S05]  /*0080*/  @P0 BRA `(.L_x_1) ;  /* 0x0000000000300947 */ /* 0x000fea0003800000 */
[----:B------:R-:W0:Y:S01]  /*0090*/  S2R R5, SR_CgaCtaId ;  /* 0x0000000000057919 */ /* 0x000e220000008800 */
[----:B------:R-:W-:Y:S01]  /*00a0*/  MOV R4, 0x400 ;  /* 0x0000040000047802 */ /* 0x000fe20000000f00 */
[----:B------:R-:W-:Y:S02]  /*00b0*/  IMAD.MOV.U32 R0, RZ, RZ, RZ ;  /* 0x000000ffff007224 */ /* 0x000fe400078e00ff */
[----:B------:R-:W-:Y:S01]  /*00c0*/  IMAD.MOV.U32 R3, RZ, RZ, R2 ;  /* 0x000000ffff037224 */ /* 0x000fe200078e0002 */
[----:B0-----:R-:W-:-:S07]  /*00d0*/  LEA R4, R5, R4, 0x18 ;  /* 0x0000000405047211 */ /* 0x001fce00078ec0ff */
.L_x_2:
[----:B------:R-:W-:Y:S02]  /*00e0*/  IMAD R5, R3, 0x4, R4 ;  /* 0x0000000403057824 */ /* 0x000fe400078e0204 */
[----:B--2---:R-:W-:Y:S02]  /*00f0*/  IMAD R3, R9, R0, R9 ;  /* 0x0000000009037224 */ /* 0x004fe400078e0209 */
[----:B------:R-:W-:Y:S01]  /*0100*/  VIADD R0, R0, 0x1 ;  /* 0x0000000100007836 */ /* 0x000fe20000000000 */
[----:B------:R0:W-:Y:S01]  /*0110*/  STS [R5], RZ ;  /* 0x000000ff05007388 */ /* 0x0001e20000000800 */
[----:B------:R-:W-:-:S05]  /*0120*/  IMAD.IADD R3, R3, 0x1, R2 ;  /* 0x0000000103037824 */ /* 0x000fca00078e0202 */
[----:B------:R-:W-:-:S13]  /*0130*/  ISETP.GE.U32.AND P0, PT, R3, UR6, PT ;  /* 0x0000000603007c0c */ /* 0x000fda000bf06070 */
[----:B0-----:R-:W-:Y:S05]  /*0140*/  @!P0 BRA `(.L_x_2) ;  /* 0xfffffffc00e48947 */ /* 0x001fea000383ffff */
.L_x_1:
[----:B------:R-:W-:Y:S05]  /*0150*/  BSYNC.RECONVERGENT B0 ;  /* 0x0000000000007941 */ /* 0x000fea0003800200 */
.L_x_0:
[----:B------:R-:W2:Y:S01]  /*0160*/  S2UR UR4, SR_CTAID.X ;  /* 0x00000000000479c3 */ /* 0x000ea20000002500 */
[----:B------:R-:W0:Y:S01]  /*0170*/  LDCU UR5, c[0x0][0x398] ;  /* 0x00007300ff0577ac */ /* 0x000e220008000800 */
[----:B------:R-:W1:Y:S01]  /*0180*/  LDCU.64 UR8, c[0x0][0x358] ;  /* 0x00006b00ff0877ac */ /* 0x000e620008000a00 */
[----:B------:R-:W3:Y:S01]  /*0190*/  LDCU UR13, c[0x0][0x3b0] ;  /* 0x00007600ff0d77ac */ /* 0x000ee20008000800 */
[----:B------:R-:W4:Y:S01]  /*01a0*/  LDCU UR14, c[0x0][0x3a0] ;  /* 0x00007400ff0e77ac */ /* 0x000f220008000800 */
[----:B------:R-:W0:Y:S01]  /*01b0*/  LDCU UR15, c[0x0][0x398] ;  /* 0x00007300ff0f77ac */ /* 0x000e220008000800 */
[----:B------:R-:W0:Y:S01]  /*01c0*/  LDCU UR12, c[0x0][0x3a8] ;  /* 0x00007500ff0c77ac */ /* 0x000e220008000800 */
[----:B--2---:R-:W-:Y:S01]  /*01d0*/  IMAD R15, R9, UR4, R2 ;  /* 0x00000004090f7c24 */ /* 0x004fe2000f8e0202 */
[----:B------:R-:W-:Y:S04]  /*01e0*/  BAR.SYNC.DEFER_BLOCKING 0x0 ;  /* 0x0000000000007b1d */ /* 0x000fe80000010000 */
[----:B0-----:R-:W-:-:S13]  /*01f0*/  ISETP.GE.U32.AND P0, PT, R15, UR5, PT ;  /* 0x000000050f007c0c */ /* 0x001fda000bf06070 */
[----:B-1-34-:R-:W-:Y:S05]  /*0200*/  @P0 BRA `(.L_x_3) ;  /* 0x0000000000ec0947 */ /* 0x01afea0003800000 */
[----:B------:R-:W0:Y:S01]  /*0210*/  LDC.64 R12, c[0x0][0x3a8] ;  /* 0x0000ea00ff0c7b82 */ /* 0x000e220000000a00 */
[----:B------:R-:W0:Y:S01]  /*0220*/  LDCU UR5, c[0x0][0x3a4] ;  /* 0x00007480ff0577ac */ /* 0x000e220008000800 */
[----:B------:R-:W-:Y:S02]  /*0230*/  I2FP.F32.U32 R8, UR7 ;  /* 0x0000000700087c45 */ /* 0x000fe40008201000 */
[----:B------:R-:W-:Y:S01]  /*0240*/  I2FP.F32.U32 R10, UR10 ;  /* 0x0000000a000a7c45 */ /* 0x000fe20008201000 */
[----:B------:R-:W1:Y:S03]  /*0250*/  LDCU UR11, c[0x0][0x3b0] ;  /* 0x00007600ff0b77ac */ /* 0x000e660008000800 */
[----:B------:R-:W2:Y:S01]  /*0260*/  LDC.64 R6, c[0x0][0x380] ;  /* 0x0000e000ff067b82 */ /* 0x000ea20000000a00 */
[----:B------:R-:W3:Y:S07]  /*0270*/  LDCU UR4, c[0x0][0x370] ;  /* 0x00006e00ff0477ac */ /* 0x000eee0008000800 */
[----:B------:R-:W4:Y:S01]  /*0280*/  LDC.64 R4, c[0x0][0x388] ;  /* 0x0000e200ff047b82 */ /* 0x000f220000000a00 */
[----:B0-----:R-:W-:Y:S01]  /*0290*/  FADD R11, -R12, UR5 ;  /* 0x000000050c0b7e21 */ /* 0x001fe20008000100 */
[----:B-1----:R-:W-:Y:S01]  /*02a0*/  FADD R13, R13, -UR11 ;  /* 0x8000000b0d0d7e21 */ /* 0x002fe20008000000 */
[----:B---3--:R-:W-:-:S07]  /*02b0*/  IMAD R12, R9, UR4, RZ ;  /* 0x00000004090c7c24 */ /* 0x008fce000f8e02ff */
.L_x_8:
[----:B--2---:R-:W-:-:S06]  /*02c0*/  IMAD.WIDE R16, R15, 0x4, R6 ;  /* 0x000000040f107825 */ /* 0x004fcc00078e0206 */
[----:B------:R-:W2:Y:S01]  /*02d0*/  LDG.E R16, desc[UR8][R16.64] ;  /* 0x0000000810107981 */ /* 0x000ea2000c1e1900 */
[----:B0-----:R-:W0:Y:S01]  /*02e0*/  MUFU.RCP R0, R11 ;  /* 0x0000000b00007308 */ /* 0x001e220000001000 */
[----:B------:R-:W-:Y:S05]  /*02f0*/  YIELD ;  /* 0x0000000000007946 */ /* 0x000fea0003800000 */
[----:B------:R-:W-:Y:S01]  /*0300*/  BSSY.RECONVERGENT B0, `(.L_x_4) ;  /* 0x000000e000007945 */ /* 0x000fe20003800200 */
[----:B0-----:R-:W-:-:S04]  /*0310*/  FFMA R19, -R11, R0, 1 ;  /* 0x3f8000000b137423 */ /* 0x001fc80000000100 */
[----:B------:R-:W-:Y:S01]  /*0320*/  FFMA R19, R0, R19, R0 ;  /* 0x0000001300137223 */ /* 0x000fe20000000000 */
[----:B--2---:R-:W-:-:S04]  /*0330*/  FADD R3, R16, -UR12 ;  /* 0x8000000c10037e21 */ /* 0x004fc80008000000 */
[----:B------:R-:W-:-:S04]  /*0340*/  FMUL R0, R8, R3 ;  /* 0x0000000308007220 */ /* 0x000fc80000400000 */
[----:B------:R-:W0:Y:S01]  /*0350*/  FCHK P0, R0, R11 ;  /* 0x0000000b00007302 */ /* 0x000e220000000000 */
[----:B------:R-:W-:-:S04]  /*0360*/  FFMA R14, R0, R19, RZ ;  /* 0x00000013000e7223 */ /* 0x000fc800000000ff */
[----:B------:R-:W-:-:S04]  /*0370*/  FFMA R3, -R11, R14, R0 ;  /* 0x0000000e0b037223 */ /* 0x000fc80000000100 */
[----:B------:R-:W-:Y:S01]  /*0380*/  FFMA R14, R19, R3, R14 ;  /* 0x00000003130e7223 */ /* 0x000fe2000000000e */
[----:B0-----:R-:W-:Y:S06]  /*0390*/  @!P0 BRA `(.L_x_5) ;  /* 0x0000000000108947 */ /* 0x001fec0003800000 */
[----:B------:R-:W-:Y:S01]  /*03a0*/  IMAD.MOV.U32 R3, RZ, RZ, R11 ;  /* 0x000000ffff037224 */ /* 0x000fe200078e000b */
[----:B------:R-:W-:-:S07]  /*03b0*/  MOV R16, 0x3d0 ;  /* 0x000003d000107802 */ /* 0x000fce0000000f00 */
[----:B----4-:R-:W-:Y:S05]  /*03c0*/  CALL.REL.NOINC `($__internal_0_$__cuda_sm3x_div_rn_noftz_f32_slowpath) ;  /* 0x0000000000cc7944 */ /* 0x010fea0003c00000 */
[----:B------:R-:W-:-:S07]  /*03d0*/  MOV R14, R0 ;  /* 0x00000000000e7202 */ /* 0x000fce0000000f00 */
.L_x_5:
[----:B------:R-:W-:Y:S05]  /*03e0*/  BSYNC.RECONVERGENT B0 ;  /* 0x0000000000007941 */ /* 0x000fea0003800200 */
.L_x_4:
[----:B----4-:R-:W-:-:S06]  /*03f0*/  IMAD.WIDE R16, R15, 0x4, R4 ;  /* 0x000000040f107825 */ /* 0x010fcc00078e0204 */
[----:B------:R-:W2:Y:S01]  /*0400*/  LDG.E R16, desc[UR8][R16.64] ;  /* 0x0000000810107981 */ /* 0x000ea2000c1e1900 */
[----:B------:R-:W0:Y:S01]  /*0410*/  MUFU.RCP R18, R13 ;  /* 0x0000000d00127308 */ /* 0x000e220000001000 */
[----:B------:R-:W-:Y:S07]  /*0420*/  BSSY.RECONVERGENT B0, `(.L_x_6) ;  /* 0x000000f000007945 */ /* 0x000fee0003800200 */
[----:B------:R-:W-:Y:S01]  /*0430*/  F2I.TRUNC.NTZ R14, R14 ;  /* 0x0000000e000e7305 */ /* 0x000fe2000020f100 */
        /* <DEDUP_REMOVED lines=11> */
[----:B------:R-:W-:Y:S05]  /*04f0*/  CALL.REL.NOINC `($__internal_0_$__cuda_sm3x_div_rn_noftz_f32_slowpath) ;  /* 0x0000000000807944 */ /* 0x000fea0003c00000 */
[----:B------:R-:W-:-:S07]  /*0500*/  IMAD.MOV.U32 R3, RZ, RZ, R0 ;  /* 0x000000ffff037224 */ /* 0x000fce00078e0000 */
.L_x_7:
[----:B------:R-:W-:Y:S05]  /*0510*/  BSYNC.RECONVERGENT B0 ;  /* 0x0000000000007941 */ /* 0x000fea0003800200 */
.L_x_6:
[----:B------:R-:W0:Y:S01]  /*0520*/  S2UR UR5, SR_CgaCtaId ;  /* 0x00000000000579c3 */ /* 0x000e220000008800 */
[----:B------:R-:W1:Y:S01]  /*0530*/  F2I.TRUNC.NTZ R3, R3 ;  /* 0x0000000300037305 */ /* 0x000e62000020f100 */
[----:B------:R-:W-:Y:S01]  /*0540*/  IMAD.IADD R15, R12, 0x1, R15 ;  /* 0x000000010c0f7824 */ /* 0x000fe200078e020f */
[----:B------:R-:W-:-:S04]  /*0550*/  UMOV UR4, 0x400 ;  /* 0x0000040000047882 */ /* 0x000fc80000000000 */
[----:B------:R-:W-:Y:S01]  /*0560*/  ISETP.GE.U32.AND P0, PT, R15, UR15, PT ;  /* 0x0000000f0f007c0c */ /* 0x000fe2000bf06070 */
[----:B-1----:R-:W-:Y:S01]  /*0570*/  IMAD R14, R3, UR14, R14 ;  /* 0x0000000e030e7c24 */ /* 0x002fe2000f8e020e */
[----:B0-----:R-:W-:-:S06]  /*0580*/  ULEA UR4, UR5, UR4, 0x18 ;  /* 0x0000000405047291 */ /* 0x001fcc000f8ec0ff */
[----:B------:R-:W-:-:S05]  /*0590*/  LEA R14, R14, UR4, 0x2 ;  /* 0x000000040e0e7c11 */ /* 0x000fca000f8e10ff */
[----:B------:R0:W-:Y:S01]  /*05a0*/  ATOMS.POPC.INC.32 RZ, [R14+URZ] ;  /* 0x000000000eff7f8c */ /* 0x0001e2000d8000ff */
[----:B------:R-:W-:Y:S05]  /*05b0*/  @!P0 BRA `(.L_x_8) ;  /* 0xfffffffc00408947 */ /* 0x000fea000383ffff */
.L_x_3:
[----:B------:R-:W-:Y:S05]  /*05c0*/  WARPSYNC.ALL ;  /* 0x0000000000007948 */ /* 0x000fea0003800000 */
[----:B------:R-:W-:Y:S01]  /*05d0*/  BAR.SYNC.DEFER_BLOCKING 0x0 ;  /* 0x0000000000007b1d */ /* 0x000fe20000010000 */
[----:B------:R-:W-:-:S13]  /*05e0*/  ISETP.GE.U32.AND P0, PT, R2, UR6, PT ;  /* 0x0000000602007c0c */ /* 0x000fda000bf06070 */
[----:B------:R-:W-:Y:S05]  /*05f0*/  @P0 EXIT ;  /* 0x000000000000094d */ /* 0x000fea0003800000 */
[----:B------:R-:W1:Y:S01]  /*0600*/  S2UR UR5, SR_CgaCtaId ;  /* 0x00000000000579c3 */ /* 0x000e620000008800 */
[----:B------:R-:W-:Y:S01]  /*0610*/  IMAD.MOV.U32 R0, RZ, RZ, RZ ;  /* 0x000000ffff007224 */ /* 0x000fe200078e00ff */
[----:B------:R-:W-:Y:S01]  /*0620*/  MOV R3, R2 ;  /* 0x0000000200037202 */ /* 0x000fe20000000f00 */
[----:B------:R-:W-:-:S05]  /*0630*/  UMOV UR4, 0x400 ;  /* 0x0000040000047882 */ /* 0x000fca0000000000 */
[----:B------:R-:W2:Y:S01]  /*0640*/  LDC.64 R6, c[0x0][0x390] ;  /* 0x0000e400ff067b82 */ /* 0x000ea20000000a00 */
[----:B-1----:R-:W-:-:S12]  /*0650*/  ULEA UR4, UR5, UR4, 0x18 ;  /* 0x0000000405047291 */ /* 0x002fd8000f8ec0ff */
.L_x_9:
[C---:B------:R-:W-:Y:S01]  /*0660*/  LEA R8, R3.reuse, UR4, 0x2 ;  /* 0x0000000403087c11 */ /* 0x040fe2000f8e10ff */
[----:B-12---:R-:W-:-:S04]  /*0670*/  IMAD.WIDE.U32 R4, R3, 0x4, R6 ;  /* 0x0000000403047825 */ /* 0x006fc800078e0006 */
[----:B------:R-:W1:Y:S01]  /*0680*/  LDS R11, [R8] ;  /* 0x00000000080b7984 */ /* 0x000e620000000800 */
[----:B------:R-:W-:-:S04]  /*0690*/  IMAD R3, R9, R0, R9 ;  /* 0x0000000009037224 */ /* 0x000fc800078e0209 */
[----:B------:R-:W-:-:S05]  /*06a0*/  IMAD.IADD R3, R3, 0x1, R2 ;  /* 0x0000000103037824 */ /* 0x000fca00078e0202 */
[----:B------:R-:W-:Y:S01]  /*06b0*/  ISETP.GE.U32.AND P0, PT, R3, UR6, PT ;  /* 0x0000000603007c0c */ /* 0x000fe2000bf06070 */
[----:B------:R-:W-:Y:S01]  /*06c0*/  VIADD R0, R0, 0x1 ;  /* 0x0000000100007836 */ /* 0x000fe20000000000 */
[----:B-1----:R1:W-:Y:S11]  /*06d0*/  REDG.E.ADD.STRONG.GPU desc[UR8][R4.64], R11 ;  /* 0x0000000b0400798e */ /* 0x0023f6000c12e108 */
[----:B------:R-:W-:Y:S05]  /*06e0*/  @!P0 BRA `(.L_x_9) ;  /* 0xfffffffc00dc8947 */ /* 0x000fea000383ffff */
[----:B------:R-:W-:Y:S05]  /*06f0*/  EXIT ;  /* 0x000000000000794d */ /* 0x000fea0003800000 */
        .weak           $__internal_0_$__cuda_sm3x_div_rn_noftz_f32_slowpath
        .type           $__internal_0_$__cuda_sm3x_div_rn_noftz_f32_slowpath,@function
        .size           $__internal_0_$__cuda_sm3x_div_rn_noftz_f32_slowpath,(.L_x_22 - $__internal_0_$__cuda_sm3x_div_rn_noftz_f32_slowpath)
$__internal_0_$__cuda_sm3x_div_rn_noftz_f32_slowpath:
[----:B------:R-:W-:Y:S01]  /*0700*/  SHF.R.U32.HI R17, RZ, 0x17, R3 ;  /* 0x00000017ff117819 */ /* 0x000fe20000011603 */
[----:B------:R-:W-:Y:S01]  /*0710*/  BSSY.RECONVERGENT B1, `(.L_x_10) ;  /* 0x0000062000017945 */ /* 0x000fe20003800200 */
[----:B------:R-:W-:Y:S02]  /*0720*/  SHF.R.U32.HI R18, RZ, 0x17, R0 ;  /* 0x00000017ff127819 */ /* 0x000fe40000011600 */
[----:B------:R-:W-:Y:S02]  /*0730*/  LOP3.LUT R17, R17, 0xff, RZ, 0xc0, !PT ;  /* 0x000000ff11117812 */ /* 0x000fe400078ec0ff */
[----:B------:R-:W-:-:S03]  /*0740*/  LOP3.LUT R21, R18, 0xff, RZ, 0xc0, !PT ;  /* 0x000000ff12157812 */ /* 0x000fc600078ec0ff */
[----:B------:R-:W-:Y:S02]  /*0750*/  VIADD R20, R17, 0xffffffff ;  /* 0xffffffff11147836 */ /* 0x000fe40000000000 */
[----:B------:R-:W-:-:S03]  /*0760*/  VIADD R19, R21, 0xffffffff ;  /* 0xffffffff15137836 */ /* 0x000fc60000000000 */
[----:B------:R-:W-:-:S04]  /*0770*/  ISETP.GT.U32.AND P0, PT, R20, 0xfd, PT ;  /* 0x000000fd1400780c */ /* 0x000fc80003f04070 */
[----:B------:R-:W-:-:S13]  /*0780*/  ISETP.GT.U32.OR P0, PT, R19, 0xfd, P0 ;  /* 0x000000fd1300780c */ /* 0x000fda0000704470 */
[----:B------:R-:W-:Y:S01]  /*0790*/  @!P0 MOV R18, RZ ;  /* 0x000000ff00128202 */ /* 0x000fe20000000f00 */
[----:B------:R-:W-:Y:S06]  /*07a0*/  @!P0 BRA `(.L_x_11) ;  /* 0x00000000005c8947 */ /* 0x000fec0003800000 */
[----:B------:R-:W-:Y:S02]  /*07b0*/  FSETP.GTU.FTZ.AND P0, PT, |R0|, +INF , PT ;  /* 0x7f8000000000780b */ /* 0x000fe40003f1c200 */
[----:B------:R-:W-:-:S04]  /*07c0*/  FSETP.GTU.FTZ.AND P1, PT, |R3|, +INF , PT ;  /* 0x7f8000000300780b */ /* 0x000fc80003f3c200 */
[----:B------:R-:W-:-:S13]  /*07d0*/  PLOP3.LUT P0, PT, P0, P1, PT, 0xf8, 0x8f ;  /* 0x00000000008f781c */ /* 0x000fda0000703f70 */
[----:B------:R-:W-:Y:S05]  /*07e0*/  @P0 BRA `(.L_x_12) ;  /* 0x00000004004c0947 */ /* 0x000fea0003800000 */
[----:B------:R-:W-:-:S13]  /*07f0*/  LOP3.LUT P0, RZ, R3, 0x7fffffff, R0, 0xc8, !PT ;  /* 0x7fffffff03ff7812 */ /* 0x000fda000780c800 */
[----:B------:R-:W-:Y:S05]  /*0800*/  @!P0 BRA `(.L_x_13) ;  /* 0x00000004003c8947 */ /* 0x000fea0003800000 */
[C---:B------:R-:W-:Y:S02]  /*0810*/  FSETP.NEU.FTZ.AND P2, PT, |R0|.reuse, +INF , PT ;  /* 0x7f8000000000780b */ /* 0x040fe40003f5d200 */
[----:B------:R-:W-:Y:S02]  /*0820*/  FSETP.NEU.FTZ.AND P1, PT, |R3|, +INF , PT ;  /* 0x7f8000000300780b */ /* 0x000fe40003f3d200 */
[----:B------:R-:W-:-:S11]  /*0830*/  FSETP.NEU.FTZ.AND P0, PT, |R0|, +INF , PT ;  /* 0x7f8000000000780b */ /* 0x000fd60003f1d200 */
[----:B------:R-:W-:Y:S05]  /*0840*/  @!P1 BRA !P2, `(.L_x_13) ;  /* 0x00000004002c9947 */ /* 0x000fea0005000000 */
[----:B------:R-:W-:-:S04]  /*0850*/  LOP3.LUT P2, RZ, R0, 0x7fffffff, RZ, 0xc0, !PT ;  /* 0x7fffffff00ff7812 */ /* 0x000fc8000784c0ff */
[----:B------:R-:W-:-:S13]  /*0860*/  PLOP3.LUT P1, PT, P1, P2, PT, 0x2f, 0xf2 ;  /* 0x0000000000f2781c */ /* 0x000fda0000f24577 */
[----:B------:R-:W-:Y:S05]  /*0870*/  @P1 BRA `(.L_x_14) ;  /* 0x0000000400181947 */ /* 0x000fea0003800000 */
[----:B------:R-:W-:-:S04]  /*0880*/  LOP3.LUT P1, RZ, R3, 0x7fffffff, RZ, 0xc0, !PT ;  /* 0x7fffffff03ff7812 */ /* 0x000fc8000782c0ff */
[----:B------:R-:W-:-:S13]  /*0890*/  PLOP3.LUT P0, PT, P0, P1, PT, 0x2f, 0xf2 ;  /* 0x0000000000f2781c */ /* 0x000fda0000702577 */
[----:B------:R-:W-:Y:S05]  /*08a0*/  @P0 BRA `(.L_x_15) ;  /* 0x0000000400000947 */ /* 0x000fea0003800000 */
[----:B------:R-:W-:Y:S02]  /*08b0*/  ISETP.GE.AND P0, PT, R19, RZ, PT ;  /* 0x000000ff1300720c */ /* 0x000fe40003f06270 */
[----:B------:R-:W-:-:S11]  /*08c0*/  ISETP.GE.AND P1, PT, R20, RZ, PT ;  /* 0x000000ff1400720c */ /* 0x000fd60003f26270 */
[----:B------:R-:W-:Y:S02]  /*08d0*/  @P0 IMAD.MOV.U32 R18, RZ, RZ, RZ ;  /* 0x000000ffff120224 */ /* 0x000fe400078e00ff */
[----:B------:R-:W-:Y:S01]  /*08e0*/  @!P0 FFMA R0, R0, 1.84467440737095516160e+19, RZ ;  /* 0x5f80000000008823 */ /* 0x000fe200000000ff */
[----:B------:R-:W-:Y:S02]  /*08f0*/  @!P0 IMAD.MOV.U32 R18, RZ, RZ, -0x40 ;  /* 0xffffffc0ff128424 */ /* 0x000fe400078e00ff */
[----:B------:R-:W-:Y:S02]  /*0900*/  @!P1 FFMA R3, R3, 1.84467440737095516160e+19, RZ ;  /* 0x5f80000003039823 */ /* 0x000fe400000000ff */
[----:B------:R-:W-:-:S07]  /*0910*/  @!P1 VIADD R18, R18, 0x40 ;  /* 0x0000004012129836 */ /* 0x000fce0000000000 */
.L_x_11:
[----:B------:R-:W-:Y:S01]  /*0920*/  LEA R20, R17, 0xc0800000, 0x17 ;  /* 0xc080000011147811 */ /* 0x000fe200078eb8ff */
[----:B------:R-:W-:Y:S01]  /*0930*/  BSSY.RECONVERGENT B2, `(.L_x_16) ;  /* 0x0000036000027945 */ /* 0x000fe20003800200 */
[----:B------:R-:W-:-:S03]  /*0940*/  IADD3 R21, PT, PT, R21, -0x7f, RZ ;  /* 0xffffff8115157810 */ /* 0x000fc60007ffe0ff */
[----:B------:R-:W-:Y:S02]  /*0950*/  IMAD.IADD R22, R3, 0x1, -R20 ;  /* 0x0000000103167824 */ /* 0x000fe400078e0a14 */
[C---:B------:R-:W-:Y:S01]  /*0960*/  IMAD R0, R21.reuse, -0x800000, R0 ;  /* 0xff80000015007824 */ /* 0x040fe200078e0200 */
[----:B------:R-:W-:Y:S01]  /*0970*/  IADD3 R21, PT, PT, R21, 0x7f, -R17 ;  /* 0x0000007f15157810 */ /* 0x000fe20007ffe811 */
[----:B------:R-:W0:Y:S01]  /*0980*/  MUFU.RCP R3, R22 ;  /* 0x0000001600037308 */ /* 0x000e220000001000 */
[----:B------:R-:W-:-:S03]  /*0990*/  FADD.FTZ R19, -R22, -RZ ;  /* 0x800000ff16137221 */ /* 0x000fc60000010100 */
[----:B------:R-:W-:Y:S02]  /*09a0*/  IMAD.IADD R21, R21, 0x1, R18 ;  /* 0x0000000115157824 */ /* 0x000fe400078e0212 */
[----:B0-----:R-:W-:-:S04]  /*09b0*/  FFMA R20, R3, R19, 1 ;  /* 0x3f80000003147423 */ /* 0x001fc80000000013 */
[----:B------:R-:W-:-:S04]  /*09c0*/  FFMA R3, R3, R20, R3 ;  /* 0x0000001403037223 */ /* 0x000fc80000000003 */
[----:B------:R-:W-:-:S04]  /*09d0*/  FFMA R20, R0, R3, RZ ;  /* 0x0000000300147223 */ /* 0x000fc800000000ff */
[----:B------:R-:W-:-:S04]  /*09e0*/  FFMA R23, R19, R20, R0 ;  /* 0x0000001413177223 */ /* 0x000fc80000000000 */
[----:B------:R-:W-:-:S04]  /*09f0*/  FFMA R20, R3, R23, R20 ;  /* 0x0000001703147223 */ /* 0x000fc80000000014 */
[----:B------:R-:W-:-:S04]  /*0a00*/  FFMA R19, R19, R20, R0 ;  /* 0x0000001413137223 */ /* 0x000fc80000000000 */
[----:B------:R-:W-:-:S05]  /*0a10*/  FFMA R0, R3, R19, R20 ;  /* 0x0000001303007223 */ /* 0x000fca0000000014 */
[----:B------:R-:W-:-:S04]  /*0a20*/  SHF.R.U32.HI R17, RZ, 0x17, R0 ;  /* 0x00000017ff117819 */ /* 0x000fc80000011600 */
[----:B------:R-:W-:-:S05]  /*0a30*/  LOP3.LUT R17, R17, 0xff, RZ, 0xc0, !PT ;  /* 0x000000ff11117812 */ /* 0x000fca00078ec0ff */
[----:B------:R-:W-:-:S04]  /*0a40*/  IMAD.IADD R22, R17, 0x1, R21 ;  /* 0x0000000111167824 */ /* 0x000fc800078e0215 */
[----:B------:R-:W-:-:S05]  /*0a50*/  VIADD R17, R22, 0xffffffff ;  /* 0xffffffff16117836 */ /* 0x000fca0000000000 */
[----:B------:R-:W-:-:S13]  /*0a60*/  ISETP.GE.U32.AND P0, PT, R17, 0xfe, PT ;  /* 0x000000fe1100780c */ /* 0x000fda0003f06070 */
[----:B------:R-:W-:Y:S05]  /*0a70*/  @!P0 BRA `(.L_x_17) ;  /* 0x0000000000808947 */ /* 0x000fea0003800000 */
[----:B------:R-:W-:-:S13]  /*0a80*/  ISETP.GT.AND P0, PT, R22, 0xfe, PT ;  /* 0x000000fe1600780c */ /* 0x000fda0003f04270 */
[----:B------:R-:W-:Y:S05]  /*0a90*/  @P0 BRA `(.L_x_18) ;  /* 0x00000000006c0947 */ /* 0x000fea0003800000 */
[----:B------:R-:W-:-:S13]  /*0aa0*/  ISETP.GE.AND P0, PT, R22, 0x1, PT ;  /* 0x000000011600780c */ /* 0x000fda0003f06270 */
[----:B------:R-:W-:Y:S05]  /*0ab0*/  @P0 BRA `(.L_x_19) ;  /* 0x0000000000740947 */ /* 0x000fea0003800000 */
[----:B------:R-:W-:Y:S02]  /*0ac0*/  ISETP.GE.AND P0, PT, R22, -0x18, PT ;  /* 0xffffffe81600780c */ /* 0x000fe40003f06270 */
[----:B------:R-:W-:-:S11]  /*0ad0*/  LOP3.LUT R0, R0, 0x80000000, RZ, 0xc0, !PT ;  /* 0x8000000000007812 */ /* 0x000fd600078ec0ff */
[----:B------:R-:W-:Y:S05]  /*0ae0*/  @!P0 BRA `(.L_x_19) ;  /* 0x0000000000688947 */ /* 0x000fea0003800000 */
[-CC-:B------:R-:W-:Y:S01]  /*0af0*/  FFMA.RZ R17, R3, R19.reuse, R20.reuse ;  /* 0x0000001303117223 */ /* 0x180fe2000000c014 */
[C---:B------:R-:W-:Y:S02]  /*0b00*/  ISETP.NE.AND P2, PT, R22.reuse, RZ, PT ;  /* 0x000000ff1600720c */ /* 0x040fe40003f45270 */
[C---:B------:R-:W-:Y:S02]  /*0b10*/  ISETP.NE.AND P1, PT, R22.reuse, RZ, PT ;  /* 0x000000ff1600720c */ /* 0x040fe40003f25270 */
[----:B------:R-:W-:Y:S01]  /*0b20*/  LOP3.LUT R18, R17, 0x7fffff, RZ, 0xc0, !PT ;  /* 0x007fffff11127812 */ /* 0x000fe200078ec0ff */
[CCC-:B------:R-:W-:Y:S01]  /*0b30*/  FFMA.RP R17, R3.reuse, R19.reuse, R20.reuse ;  /* 0x0000001303117223 */ /* 0x1c0fe20000008014 */
[----:B------:R-:W-:Y:S01]  /*0b40*/  FFMA.RM R20, R3, R19, R20 ;  /* 0x0000001303147223 */ /* 0x000fe20000004014 */
[----:B------:R-:W-:Y:S01]  /*0b50*/  VIADD R3, R22, 0x20 ;  /* 0x0000002016037836 */ /* 0x000fe20000000000 */
[----:B------:R-:W-:Y:S02]  /*0b60*/  LOP3.LUT R18, R18, 0x800000, RZ, 0xfc, !PT ;  /* 0x0080000012127812 */ /* 0x000fe400078efcff */
[----:B------:R-:W-:-:S02]  /*0b70*/  IADD3 R19, PT, PT, -R22, RZ, RZ ;  /* 0x000000ff16137210 */ /* 0x000fc40007ffe1ff */
[----:B------:R-:W-:Y:S02]  /*0b80*/  SHF.L.U32 R3, R18, R3, RZ ;  /* 0x0000000312037219 */ /* 0x000fe400000006ff */
[----:B------:R-:W-:Y:S02]  /*0b90*/  FSETP.NEU.FTZ.AND P0, PT, R17, R20, PT ;  /* 0x000000141100720b */ /* 0x000fe40003f1d000 */
[----:B------:R-:W-:Y:S02]  /*0ba0*/  SEL R17, R19, RZ, P2 ;  /* 0x000000ff13117207 */ /* 0x000fe40001000000 */
[----:B------:R-:W-:Y:S02]  /*0bb0*/  ISETP.NE.AND P1, PT, R3, RZ, P1 ;  /* 0x000000ff0300720c */ /* 0x000fe40000f25270 */
[----:B------:R-:W-:Y:S02]  /*0bc0*/  SHF.R.U32.HI R17, RZ, R17, R18 ;  /* 0x00000011ff117219 */ /* 0x000fe40000011612 */
[----:B------:R-:W-:-:S02]  /*0bd0*/  PLOP3.LUT P0, PT, P0, P1, PT, 0xf8, 0x8f ;  /* 0x00000000008f781c */ /* 0x000fc40000703f70 */
[----:B------:R-:W-:Y:S02]  /*0be0*/  SHF.R.U32.HI R18, RZ, 0x1, R17 ;  /* 0x00000001ff127819 */ /* 0x000fe40000011611 */
[----:B------:R-:W-:-:S04]  /*0bf0*/  SEL R3, RZ, 0x1, !P0 ;  /* 0x00000001ff037807 */ /* 0x000fc80004000000 */
[----:B------:R-:W-:-:S04]  /*0c00*/  LOP3.LUT R20, R3, 0x1, R18, 0xf8, !PT ;  /* 0x0000000103147812 */ /* 0x000fc800078ef812 */
[----:B------:R-:W-:-:S05]  /*0c10*/  LOP3.LUT R17, R20, R17, RZ, 0xc0, !PT ;  /* 0x0000001114117212 */ /* 0x000fca00078ec0ff */
[----:B------:R-:W-:-:S05]  /*0c20*/  IMAD.IADD R17, R18, 0x1, R17 ;  /* 0x0000000112117824 */ /* 0x000fca00078e0211 */
[----:B------:R-:W-:Y:S01]  /*0c30*/  LOP3.LUT R0, R17, R0, RZ, 0xfc, !PT ;  /* 0x0000000011007212 */ /* 0x000fe200078efcff */
[----:B------:R-:W-:Y:S06]  /*0c40*/  BRA `(.L_x_19) ;  /* 0x0000000000107947 */ /* 0x000fec0003800000 */
.L_x_18:
[----:B------:R-:W-:-:S04]  /*0c50*/  LOP3.LUT R0, R0, 0x80000000, RZ, 0xc0, !PT ;  /* 0x8000000000007812 */ /* 0x000fc800078ec0ff */
[----:B------:R-:W-:Y:S01]  /*0c60*/  LOP3.LUT R0, R0, 0x7f800000, RZ, 0xfc, !PT ;  /* 0x7f80000000007812 */ /* 0x000fe200078efcff */
[----:B------:R-:W-:Y:S06]  /*0c70*/  BRA `(.L_x_19) ;  /* 0x0000000000047947 */ /* 0x000fec0003800000 */
.L_x_17:
[----:B------:R-:W-:-:S07]  /*0c80*/  IMAD R0, R21, 0x800000, R0 ;  /* 0x0080000015007824 */ /* 0x000fce00078e0200 */
.L_x_19:
[----:B------:R-:W-:Y:S05]  /*0c90*/  BSYNC.RECONVERGENT B2 ;  /* 0x0000000000027941 */ /* 0x000fea0003800200 */
.L_x_16:
[----:B------:R-:W-:Y:S05]  /*0ca0*/  BRA `(.L_x_20) ;  /* 0x0000000000207947 */ /* 0x000fea0003800000 */
.L_x_15:
[----:B------:R-:W-:-:S04]  /*0cb0*/  LOP3.LUT R0, R3, 0x80000000, R0, 0x48, !PT ;  /* 0x8000000003007812 */ /* 0x000fc800078e4800 */
[----:B------:R-:W-:Y:S01]  /*0cc0*/  LOP3.LUT R0, R0, 0x7f800000, RZ, 0xfc, !PT ;  /* 0x7f80000000007812 */ /* 0x000fe200078efcff */
[----:B------:R-:W-:Y:S06]  /*0cd0*/  BRA `(.L_x_20) ;  /* 0x0000000000147947 */ /* 0x000fec0003800000 */
.L_x_14:
[----:B------:R-:W-:Y:S01]  /*0ce0*/  LOP3.LUT R0, R3, 0x80000000, R0, 0x48, !PT ;  /* 0x8000000003007812 */ /* 0x000fe200078e4800 */
[----:B------:R-:W-:Y:S06]  /*0cf0*/  BRA `(.L_x_20) ;  /* 0x00000000000c7947 */ /* 0x000fec0003800000 */
.L_x_13:
[----:B------:R-:W0:Y:S01]  /*0d00*/  MUFU.RSQ R0, -QNAN ;  /* 0xffc0000000007908 */ /* 0x000e220000001400 */
[----:B------:R-:W-:Y:S05]  /*0d10*/  BRA `(.L_x_20) ;  /* 0x0000000000047947 */ /* 0x000fea0003800000 */
.L_x_12:
[----:B------:R-:W-:-:S07]  /*0d20*/  FADD.FTZ R0, R0, R3 ;  /* 0x0000000300007221 */ /* 0x000fce0000010000 */
.L_x_20:
[----:B------:R-:W-:Y:S05]  /*0d30*/  BSYNC.RECONVERGENT B1 ;  /* 0x0000000000017941 */ /* 0x000fea0003800200 */
.L_x_10:
[----:B------:R-:W-:-:S04]  /*0d40*/  IMAD.MOV.U32 R17, RZ, RZ, 0x0 ;  /* 0x00000000ff117424 */ /* 0x000fc800078e00ff */
[----:B0-----:R-:W-:Y:S05]  /*0d50*/  RET.REL.NODEC R16 `(_Z16histogram_kernelPfS_Pjjjjffff) ;  /* 0xfffffff010a87950 */ /* 0x001fea0003c3ffff */
.L_x_21:
[----:B------:R-:W-:-:S00]  /*0d60*/  BRA `(.L_x_21) ;  /* 0xfffffffc00fc7947 */ /* 0x000fc0000383ffff */
[----:B------:R-:W-:-:S00]  /*0d70*/  NOP ;  /* 0x0000000000007918 */ /* 0x000fc00000000000 */
        /* <DEDUP_REMOVED lines=8> */
.L_x_22:


//--------------------- .nv.shared._Z16histogram_kernelPfS_Pjjjjffff --------------------------
	.section	.nv.shared._Z16histogram_kernelPfS_Pjjjjffff,"aw",@nobits
	.sectionflags	@""
	.align	16
	.zero		1024


//--------------------- .nv.shared.reserved.0     --------------------------
	.section	.nv.shared.reserved.0,"aw",@nobits
	.weak		__nv_reservedSMEM_offset_0_alias
	.size		__nv_reservedSMEM_offset_0_alias, 0, 64
	.other		__nv_reservedSMEM_offset_0_alias,@"STO_CUDA_RESERVED_SHARED STV_DEFAULT"
__nv_reservedSMEM_offset_0_alias:
	.zero		0
	.zero		64


//--------------------- .nv.constant0._Z16histogram_kernelPfS_Pjjjjffff --------------------------
	.section	.nv.constant0._Z16histogram_kernelPfS_Pjjjjffff,"a",@progbits
	.sectionflags	@""
	.align	4
.nv.constant0._Z16histogram_kernelPfS_Pjjjjffff:
	.zero		948


//--------------------- SYMBOLS --------------------------

	.type		.nv.reservedSmem.offset0,@object
	.size		.nv.reservedSmem.offset0,0x4
	.type		.nv.reservedSmem.cap,@object
	.size		.nv.reservedSmem.cap,0x4
